	.headerflags	@"EF_CUDA_TEXMODE_UNIFIED EF_CUDA_64BIT_ADDRESS EF_CUDA_ACCELERATORS EF_CUDA_SM90 EF_CUDA_VIRTUAL_SM(EF_CUDA_SM90)"
	.elftype	@"ET_EXEC"


//--------------------- .nv.info                  --------------------------
	.section	.nv.info,"",@"SHT_CUDA_INFO"
	.align	4


	//----- nvinfo : EIATTR_REGCOUNT
	.align		4
        /*0000*/ 	.byte	0x04, 0x2f
        /*0002*/ 	.short	(.L_3 - .L_2)
	.align		4
.L_2:
        /*0004*/ 	.word	index@(triton_poi_fused__native_batch_norm_legit_no_training_hardtanh_22)
        /*0008*/ 	.word	0x00000012


	//----- nvinfo : EIATTR_MIN_STACK_SIZE
	.align		4
.L_3:
        /*000c*/ 	.byte	0x04, 0x12
        /*000e*/ 	.short	(.L_5 - .L_4)
	.align		4
.L_4:
        /*0010*/ 	.word	index@(triton_poi_fused__native_batch_norm_legit_no_training_hardtanh_22)
        /*0014*/ 	.word	0x00000000


	//----- nvinfo : EIATTR_FRAME_SIZE
	.align		4
.L_5:
        /*0018*/ 	.byte	0x04, 0x11
        /*001a*/ 	.short	(.L_7 - .L_6)
	.align		4
.L_6:
        /*001c*/ 	.word	index@(triton_poi_fused__native_batch_norm_legit_no_training_hardtanh_22)
        /*0020*/ 	.word	0x00000000


	//----- nvinfo : EIATTR_MIN_STACK_SIZE
	.align		4
.L_7:
        /*0024*/ 	.byte	0x04, 0x12
        /*0026*/ 	.short	(.L_9 - .L_8)
	.align		4
.L_8:
        /*0028*/ 	.word	index@(triton_poi_fused__native_batch_norm_legit_no_training_hardtanh_22)
        /*002c*/ 	.word	0x00000000
.L_9:


//--------------------- .nv.info.triton_poi_fused__native_batch_norm_legit_no_training_hardtanh_22 --------------------------
	.section	.nv.info.triton_poi_fused__native_batch_norm_legit_no_training_hardtanh_22,"",@"SHT_CUDA_INFO"
	.sectionflags	@""
	.align	4


	//----- nvinfo : EIATTR_CUDA_API_VERSION
	.align		4
        /*0000*/ 	.byte	0x04, 0x37
        /*0002*/ 	.short	(.L_11 - .L_10)
.L_10:
        /*0004*/ 	.word	0x0000007c


	//----- nvinfo : EIATTR_KPARAM_INFO
	.align		4
.L_11:
        /*0008*/ 	.byte	0x04, 0x17
        /*000a*/ 	.short	(.L_13 - .L_12)
.L_12:
        /*000c*/ 	.word	0x00000000
        /*0010*/ 	.short	0x0006
        /*0012*/ 	.short	0x0030
        /*0014*/ 	.byte	0x00, 0xf0, 0x11, 0x00


	//----- nvinfo : EIATTR_KPARAM_INFO
	.align		4
.L_13:
        /*0018*/ 	.byte	0x04, 0x17
        /*001a*/ 	.short	(.L_15 - .L_14)
.L_14:
        /*001c*/ 	.word	0x00000000
        /*0020*/ 	.short	0x0005
        /*0022*/ 	.short	0x0028
        /*0024*/ 	.byte	0x00, 0xf4, 0x21, 0x00


	//----- nvinfo : EIATTR_KPARAM_INFO
	.align		4
.L_15:
        /*0028*/ 	.byte	0x04, 0x17
        /*002a*/ 	.short	(.L_17 - .L_16)
.L_16:
        /*002c*/ 	.word	0x00000000
        /*0030*/ 	.short	0x0004
        /*0032*/ 	.short	0x0020
        /*0034*/ 	.byte	0x00, 0xf4, 0x21, 0x00


	//----- nvinfo : EIATTR_KPARAM_INFO
	.align		4
.L_17:
        /*0038*/ 	.byte	0x04, 0x17
        /*003a*/ 	.short	(.L_19 - .L_18)
.L_18:
        /*003c*/ 	.word	0x00000000
        /*0040*/ 	.short	0x0003
        /*0042*/ 	.short	0x0018
        /*0044*/ 	.byte	0x00, 0xf4, 0x21, 0x00


	//----- nvinfo : EIATTR_KPARAM_INFO
	.align		4
.L_19:
        /*0048*/ 	.byte	0x04, 0x17
        /*004a*/ 	.short	(.L_21 - .L_20)
.L_20:
        /*004c*/ 	.word	0x00000000
        /*0050*/ 	.short	0x0002
        /*0052*/ 	.short	0x0010
        /*0054*/ 	.byte	0x00, 0xf4, 0x21, 0x00


	//----- nvinfo : EIATTR_KPARAM_INFO
	.align		4
.L_21:
        /*0058*/ 	.byte	0x04, 0x17
        /*005a*/ 	.short	(.L_23 - .L_22)
.L_22:
        /*005c*/ 	.word	0x00000000
        /*0060*/ 	.short	0x0001
        /*0062*/ 	.short	0x0008
        /*0064*/ 	.byte	0x00, 0xf4, 0x21, 0x00


	//----- nvinfo : EIATTR_KPARAM_INFO
	.align		4
.L_23:
        /*0068*/ 	.byte	0x04, 0x17
        /*006a*/ 	.short	(.L_25 - .L_24)
.L_24:
        /*006c*/ 	.word	0x00000000
        /*0070*/ 	.short	0x0000
        /*0072*/ 	.short	0x0000
        /*0074*/ 	.byte	0x00, 0xf4, 0x21, 0x00


	//----- nvinfo : EIATTR_SPARSE_MMA_MASK
	.align		4
.L_25:
        /*0078*/ 	.byte	0x03, 0x50
        /*007a*/ 	.short	0x0000


	//----- nvinfo : EIATTR_MAXREG_COUNT
	.align		4
        /*007c*/ 	.byte	0x03, 0x1b
        /*007e*/ 	.short	0x00ff


	//----- nvinfo : EIATTR_EXIT_INSTR_OFFSETS
	.align		4
        /*0080*/ 	.byte	0x04, 0x1c
        /*0082*/ 	.short	(.L_27 - .L_26)


	//   ....[0]....
.L_26:
        /*0084*/ 	.word	0x00000430


	//----- nvinfo : EIATTR_REQNTID
	.align		4
.L_27:
        /*0088*/ 	.byte	0x04, 0x10
        /*008a*/ 	.short	(.L_29 - .L_28)
.L_28:
        /*008c*/ 	.word	0x00000100
        /*0090*/ 	.word	0x00000001
        /*0094*/ 	.word	0x00000001


	//----- nvinfo : EIATTR_CBANK_PARAM_SIZE
	.align		4
.L_29:
        /*0098*/ 	.byte	0x03, 0x19
        /*009a*/ 	.short	0x0034


	//----- nvinfo : EIATTR_PARAM_CBANK
	.align		4
        /*009c*/ 	.byte	0x04, 0x0a
        /*009e*/ 	.short	(.L_31 - .L_30)
	.align		4
.L_30:
        /*00a0*/ 	.word	index@(.nv.constant0.triton_poi_fused__native_batch_norm_legit_no_training_hardtanh_22)
        /*00a4*/ 	.short	0x0210
        /*00a6*/ 	.short	0x0034


	//----- nvinfo : EIATTR_SW_WAR
	.align		4
.L_31:
        /*00a8*/ 	.byte	0x04, 0x36
        /*00aa*/ 	.short	(.L_33 - .L_32)
.L_32:
        /*00ac*/ 	.word	0x00000008
.L_33:


//--------------------- .nv.callgraph             --------------------------
	.section	.nv.callgraph,"",@"SHT_CUDA_CALLGRAPH"
	.align	4
	.sectionentsize	8
	.align		4
        /*0000*/ 	.word	0x00000000
	.align		4
        /*0004*/ 	.word	0xffffffff
	.align		4
        /*0008*/ 	.word	0x00000000
	.align		4
        /*000c*/ 	.word	0xfffffffe
	.align		4
        /*0010*/ 	.word	0x00000000
	.align		4
        /*0014*/ 	.word	0xfffffffd
	.align		4
        /*0018*/ 	.word	0x00000000
	.align		4
        /*001c*/ 	.word	0xfffffffc


//--------------------- .nv.constant4             --------------------------
	.section	.nv.constant4,"a",@progbits
	.align	8
	.align		8
.nv.constant4:
        /*0000*/ 	.dword	_$_str
	.align		8
        /*0008*/ 	.dword	_$_str_$_2


//--------------------- .text.triton_poi_fused__native_batch_norm_legit_no_training_hardtanh_22 --------------------------
	.section	.text.triton_poi_fused__native_batch_norm_legit_no_training_hardtanh_22,"ax",@progbits
	.align	128
        .global         triton_poi_fused__native_batch_norm_legit_no_training_hardtanh_22
        .type           triton_poi_fused__native_batch_norm_legit_no_training_hardtanh_22,@function
        .size           triton_poi_fused__native_batch_norm_legit_no_training_hardtanh_22,(.L_x_1 - triton_poi_fused__native_batch_norm_legit_no_training_hardtanh_22)
        .other          triton_poi_fused__native_batch_norm_legit_no_training_hardtanh_22,@"STO_CUDA_ENTRY STV_DEFAULT"
triton_poi_fused__native_batch_norm_legit_no_training_hardtanh_22:
.text.triton_poi_fused__native_batch_norm_legit_no_training_hardtanh_22:
[----:B------:R-:W-:Y:S01]  /*0000*/  LDC R1, c[0x0][0x28] ;  /* 0x00000a00ff017b82 */ /* 0x000fe20000000800 */
[----:B------:R-:W1:Y:S01]  /*0010*/  S2R R0, SR_TID.X ;  /* 0x0000000000007919 */ /* 0x000e620000002100 */
[----:B------:R-:W-:-:S06]  /*0020*/  HFMA2.MMA R2, -RZ, RZ, 0, 0 ;  /* 0x00000000ff027435 */ /* 0x000fcc00000001ff */
[----:B------:R-:W2:Y:S01]  /*0030*/  LDC.64 R4, c[0x0][0x220] ;  /* 0x00008800ff047b82 */ /* 0x000ea20000000a00 */
[----:B------:R-:W-:Y:S01]  /*0040*/  ULDC.64 UR4, c[0x0][0x208] ;  /* 0x0000820000047ab9 */ /* 0x000fe20000000a00 */
[----:B------:R-:W3:Y:S06]  /*0050*/  S2R R3, SR_CTAID.X ;  /* 0x0000000000037919 */ /* 0x000eec0000002500 */
[----:B------:R-:W4:Y:S08]  /*0060*/  LDC.64 R8, c[0x0][0x218] ;  /* 0x00008600ff087b82 */ /* 0x000f300000000a00 */
[----:B------:R-:W5:Y:S08]  /*0070*/  LDC.64 R10, c[0x0][0x228] ;  /* 0x00008a00ff0a7b82 */ /* 0x000f700000000a00 */
[----:B------:R-:W5:Y:S01]  /*0080*/  LDC.64 R12, c[0x0][0x230] ;  /* 0x00008c00ff0c7b82 */ /* 0x000f620000000a00 */
[----:B-1----:R-:W-:-:S04]  /*0090*/  SHF.L.U32 R0, R0, 0x1, RZ ;  /* 0x0000000100007819 */ /* 0x002fc800000006ff */
[----:B------:R-:W-:-:S04]  /*00a0*/  LOP3.LUT R0, R0, 0x1fe, RZ, 0xc0, !PT ;  /* 0x000001fe00007812 */ /* 0x000fc800078ec0ff */
[----:B---3--:R-:W-:-:S05]  /*00b0*/  LEA R3, R3, R0, 0x9 ;  /* 0x0000000003037211 */ /* 0x008fca00078e48ff */
[----:B------:R-:W-:-:S05]  /*00c0*/  IMAD.HI R0, R3, -0x77777777, R2 ;  /* 0x8888888903007827 */ /* 0x000fca00078e0202 */
[----:B------:R-:W-:-:S04]  /*00d0*/  SHF.R.U32.HI R7, RZ, 0x1f, R0 ;  /* 0x0000001fff077819 */ /* 0x000fc80000011600 */
[----:B------:R-:W-:-:S05]  /*00e0*/  LEA.HI.SX32 R7, R0, R7, 0x17 ;  /* 0x0000000700077211 */ /* 0x000fca00078fbaff */
[----:B------:R-:W-:Y:S02]  /*00f0*/  IMAD R15, R7, -0x3c0, R3 ;  /* 0xfffffc40070f7824 */ /* 0x000fe400078e0203 */
[----:B------:R-:W1:Y:S02]  /*0100*/  LDC.64 R6, c[0x0][0x210] ;  /* 0x00008400ff067b82 */ /* 0x000e640000000a00 */
[----:B--2---:R-:W-:-:S06]  /*0110*/  IMAD.WIDE R4, R15, 0x4, R4 ;  /* 0x000000040f047825 */ /* 0x004fcc00078e0204 */
[----:B------:R-:W2:Y:S01]  /*0120*/  LDG.E.EL.64 R4, desc[UR4][R4.64] ;  /* 0x0000000404047981 */ /* 0x000ea2000c2e1b00 */
[----:B----4-:R-:W-:-:S04]  /*0130*/  IMAD.WIDE R8, R15, 0x4, R8 ;  /* 0x000000040f087825 */ /* 0x010fc800078e0208 */
[C---:B-----5:R-:W-:Y:S02]  /*0140*/  IMAD.WIDE R10, R15.reuse, 0x4, R10 ;  /* 0x000000040f0a7825 */ /* 0x060fe400078e020a */
[----:B------:R-:W3:Y:S02]  /*0150*/  LDG.E.EL.64 R8, desc[UR4][R8.64] ;  /* 0x0000000408087981 */ /* 0x000ee4000c2e1b00 */
[----:B0-----:R-:W-:Y:S02]  /*0160*/  IMAD.WIDE R12, R15, 0x4, R12 ;  /* 0x000000040f0c7825 */ /* 0x001fe400078e020c */
[----:B------:R-:W4:Y:S04]  /*0170*/  LDG.E.EL.64 R10, desc[UR4][R10.64] ;  /* 0x000000040a0a7981 */ /* 0x000f28000c2e1b00 */
[----:B------:R-:W4:Y:S01]  /*0180*/  LDG.E.EL.64 R12, desc[UR4][R12.64] ;  /* 0x000000040c0c7981 */ /* 0x000f22000c2e1b00 */
[----:B-1----:R-:W-:-:S06]  /*0190*/  IMAD.WIDE R6, R3, 0x4, R6 ;  /* 0x0000000403067825 */ /* 0x002fcc00078e0206 */
[----:B------:R-:W3:Y:S01]  /*01a0*/  LDG.E.64 R6, desc[UR4][R6.64] ;  /* 0x0000000406067981 */ /* 0x000ee2000c1e1b00 */
[----:B------:R-:W-:Y:S01]  /*01b0*/  MOV R15, 0x3e800000 ;  /* 0x3e800000000f7802 */ /* 0x000fe20000000f00 */
[----:B--2---:R-:W-:Y:S01]  /*01c0*/  FADD R4, R4, 9.9999997473787516356e-06 ;  /* 0x3727c5ac04047421 */ /* 0x004fe20000000000 */
[----:B------:R-:W-:-:S03]  /*01d0*/  FADD R5, R5, 9.9999997473787516356e-06 ;  /* 0x3727c5ac05057421 */ /* 0x000fc60000000000 */
[----:B------:R-:W0:Y:S08]  /*01e0*/  MUFU.SQRT R0, R4 ;  /* 0x0000000400007308 */ /* 0x000e300000002000 */
[----:B------:R-:W1:Y:S01]  /*01f0*/  MUFU.SQRT R2, R5 ;  /* 0x0000000500027308 */ /* 0x000e620000002000 */
[C---:B0-----:R-:W-:Y:S02]  /*0200*/  FSETP.GT.AND P0, PT, R0.reuse, 8.50705917302346158658e+37, PT ;  /* 0x7e8000000000780b */ /* 0x041fe40003f04000 */
[----:B------:R-:W-:-:S02]  /*0210*/  FSETP.GEU.AND P2, PT, R0, 1.175494350822287508e-38, PT ;  /* 0x008000000000780b */ /* 0x000fc40003f4e000 */
[C---:B-1----:R-:W-:Y:S02]  /*0220*/  FSETP.GT.AND P1, PT, R2.reuse, 8.50705917302346158658e+37, PT ;  /* 0x7e8000000200780b */ /* 0x042fe40003f24000 */
[----:B------:R-:W-:-:S07]  /*0230*/  FSETP.GEU.AND P3, PT, R2, 1.175494350822287508e-38, PT ;  /* 0x008000000200780b */ /* 0x000fce0003f6e000 */
[----:B------:R-:W-:-:S04]  /*0240*/  @P0 FMUL R0, R0, 0.25 ;  /* 0x3e80000000000820 */ /* 0x000fc80000400000 */
[----:B------:R-:W-:Y:S01]  /*0250*/  @!P2 FMUL R0, R0, 16777216 ;  /* 0x4b8000000000a820 */ /* 0x000fe20000400000 */
[----:B------:R-:W-:-:S04]  /*0260*/  @P1 FMUL R2, R2, 0.25 ;  /* 0x3e80000002021820 */ /* 0x000fc80000400000 */
[----:B------:R-:W-:Y:S01]  /*0270*/  @!P3 FMUL R2, R2, 16777216 ;  /* 0x4b8000000202b820 */ /* 0x000fe20000400000 */
[----:B------:R-:W0:Y:S01]  /*0280*/  MUFU.RCP R0, R0 ;  /* 0x0000000000007308 */ /* 0x000e220000001000 */
[----:B------:R-:W-:-:S07]  /*0290*/  FSEL R5, R15, 1, P0 ;  /* 0x3f8000000f057808 */ /* 0x000fce0000000000 */
[----:B------:R-:W1:Y:S01]  /*02a0*/  MUFU.RCP R2, R2 ;  /* 0x0000000200027308 */ /* 0x000e620000001000 */
[----:B------:R-:W-:Y:S01]  /*02b0*/  FSEL R15, R15, 1, P1 ;  /* 0x3f8000000f0f7808 */ /* 0x000fe20000800000 */
[----:B------:R-:W-:-:S04]  /*02c0*/  @!P2 FMUL R5, R5, 16777216 ;  /* 0x4b8000000505a820 */ /* 0x000fc80000400000 */
[----:B------:R-:W-:Y:S01]  /*02d0*/  @!P3 FMUL R15, R15, 16777216 ;  /* 0x4b8000000f0fb820 */ /* 0x000fe20000400000 */
[----:B0-----:R-:W-:Y:S01]  /*02e0*/  FMUL R5, R0, R5 ;  /* 0x0000000500057220 */ /* 0x001fe20000400000 */
[----:B---3--:R-:W-:Y:S01]  /*02f0*/  FADD R7, R7, -R9 ;  /* 0x8000000907077221 */ /* 0x008fe20000000000 */
[----:B------:R-:W-:Y:S01]  /*0300*/  FADD R6, R6, -R8 ;  /* 0x8000000806067221 */ /* 0x000fe20000000000 */
[----:B-1----:R-:W-:-:S03]  /*0310*/  FMUL R0, R2, R15 ;  /* 0x0000000f02007220 */ /* 0x002fc60000400000 */
[----:B------:R-:W-:Y:S02]  /*0320*/  FMUL R9, R6, R5 ;  /* 0x0000000506097220 */ /* 0x000fe40000400000 */
[----:B------:R-:W0:Y:S01]  /*0330*/  LDC.64 R4, c[0x0][0x238] ;  /* 0x00008e00ff047b82 */ /* 0x000e220000000a00 */
[----:B------:R-:W-:Y:S01]  /*0340*/  FMUL R0, R7, R0 ;  /* 0x0000000007007220 */ /* 0x000fe20000400000 */
[----:B----4-:R-:W-:-:S03]  /*0350*/  FFMA R9, R10, R9, R12 ;  /* 0x000000090a097223 */ /* 0x010fc6000000000c */
[----:B------:R-:W-:Y:S02]  /*0360*/  FFMA R0, R11, R0, R13 ;  /* 0x000000000b007223 */ /* 0x000fe4000000000d */
[----:B------:R-:W-:-:S03]  /*0370*/  FSETP.GTU.AND P0, PT, R9, RZ, PT ;  /* 0x000000ff0900720b */ /* 0x000fc60003f0c000 */
[C---:B------:R-:W-:Y:S02]  /*0380*/  FSETP.GTU.AND P1, PT, R0.reuse, RZ, PT ;  /* 0x000000ff0000720b */ /* 0x040fe40003f2c000 */
[----:B------:R-:W-:Y:S02]  /*0390*/  FSEL R6, R9, RZ, P0 ;  /* 0x000000ff09067208 */ /* 0x000fe40000000000 */
[----:B------:R-:W-:Y:S02]  /*03a0*/  FSEL R7, R0, RZ, P1 ;  /* 0x000000ff00077208 */ /* 0x000fe40000800000 */
[C---:B------:R-:W-:Y:S02]  /*03b0*/  FSETP.GEU.AND P2, PT, R6.reuse, 6, PT ;  /* 0x40c000000600780b */ /* 0x040fe40003f4e000 */
[----:B------:R-:W-:Y:S02]  /*03c0*/  FSETP.GEU.AND P3, PT, R7, 6, PT ;  /* 0x40c000000700780b */ /* 0x000fe40003f6e000 */
[----:B------:R-:W-:-:S02]  /*03d0*/  FSETP.NAN.AND P0, PT, R6, R6, PT ;  /* 0x000000060600720b */ /* 0x000fc40003f08000 */
[----:B------:R-:W-:Y:S01]  /*03e0*/  FSETP.NAN.AND P1, PT, R7, R7, PT ;  /* 0x000000070700720b */ /* 0x000fe20003f28000 */
[----:B0-----:R-:W-:-:S06]  /*03f0*/  IMAD.WIDE R2, R3, 0x4, R4 ;  /* 0x0000000403027825 */ /* 0x001fcc00078e0204 */
[----:B------:R-:W-:Y:S02]  /*0400*/  @P2 SEL R6, R6, 0x40c00000, P0 ;  /* 0x40c0000006062807 */ /* 0x000fe40000000000 */
[----:B------:R-:W-:-:S05]  /*0410*/  @P3 SEL R7, R7, 0x40c00000, P1 ;  /* 0x40c0000007073807 */ /* 0x000fca0000800000 */
[----:B------:R-:W-:Y:S01]  /*0420*/  STG.E.64 desc[UR4][R2.64], R6 ;  /* 0x0000000602007986 */ /* 0x000fe2000c101b04 */
[----:B------:R-:W-:Y:S05]  /*0430*/  EXIT ;  /* 0x000000000000794d */ /* 0x000fea0003800000 */
.L_x_0:
[----:B------:R-:W-:-:S00]  /*0440*/  BRA `(.L_x_0) ;  /* 0xfffffffc00fc7947 */ /* 0x000fc0000383ffff */
[----:B------:R-:W-:-:S00]  /*0450*/  NOP ;  /* 0x0000000000007918 */ /* 0x000fc00000000000 */
        /* <DEDUP_REMOVED lines=10> */
.L_x_1:


//--------------------- .nv.global.init           --------------------------
	.section	.nv.global.init,"aw",@progbits
.nv.global.init:
	.type		_$_str,@object
	.size		_$_str,(_$_str_$_2 - _$_str)
_$_str:
        /*0000*/ 	.byte	0x5f, 0x5f, 0x43, 0x55, 0x44, 0x41, 0x5f, 0x46, 0x54, 0x5a, 0x00
	.type		_$_str_$_2,@object
	.size		_$_str_$_2,(.L_1 - _$_str_$_2)
_$_str_$_2:
        /*000b*/ 	.byte	0x5f, 0x5f, 0x43, 0x55, 0x44, 0x41, 0x5f, 0x50, 0x52, 0x45, 0x43, 0x5f, 0x53, 0x51, 0x52, 0x54
        /*001b*/ 	.byte	0x00
.L_1:


//--------------------- .nv.constant0.triton_poi_fused__native_batch_norm_legit_no_training_hardtanh_22 --------------------------
	.section	.nv.constant0.triton_poi_fused__native_batch_norm_legit_no_training_hardtanh_22,"a",@progbits
	.sectionflags	@""
	.align	4
.nv.constant0.triton_poi_fused__native_batch_norm_legit_no_training_hardtanh_22:
	.zero		580
